//
// Generated by NVIDIA NVVM Compiler
//
// Compiler Build ID: CL-36424714
// Cuda compilation tools, release 13.0, V13.0.88
// Based on NVVM 20.0.0
//

.version 9.0
.target sm_100
.address_size 64

	// .globl	_Z7computePiS_ii

.visible .entry _Z7computePiS_ii(
	.param .u64 .ptr .align 1 _Z7computePiS_ii_param_0,
	.param .u64 .ptr .align 1 _Z7computePiS_ii_param_1,
	.param .u32 _Z7computePiS_ii_param_2,
	.param .u32 _Z7computePiS_ii_param_3
)
{
	.reg .pred 	%p<15>;
	.reg .b32 	%r<58>;
	.reg .b64 	%rd<12>;

	ld.param.u64 	%rd3, [_Z7computePiS_ii_param_0];
	ld.param.u64 	%rd4, [_Z7computePiS_ii_param_1];
	ld.param.u32 	%r23, [_Z7computePiS_ii_param_2];
	ld.param.u32 	%r24, [_Z7computePiS_ii_param_3];
	cvta.to.global.u64 	%rd1, %rd4;
	cvta.to.global.u64 	%rd2, %rd3;
	mov.u32 	%r25, %tid.x;
	mov.u32 	%r26, %ctaid.x;
	mov.u32 	%r27, %ntid.x;
	mad.lo.s32 	%r1, %r26, %r27, %r25;
	setp.lt.s32 	%p1, %r24, 1;
	@%p1 bra 	$L__BB0_12;
	add.s32 	%r2, %r24, -1;
	add.s32 	%r3, %r23, -1;
	mul.lo.s32 	%r4, %r24, %r1;
	mov.b32 	%r49, 0;
$L__BB0_2:
	setp.ne.s32 	%p2, %r1, %r3;
	setp.ne.s32 	%p3, %r1, 0;
	setp.ne.s32 	%p4, %r49, 0;
	setp.ne.s32 	%p5, %r49, %r2;
	and.pred  	%p6, %p4, %p5;
	and.pred  	%p7, %p3, %p6;
	and.pred  	%p8, %p7, %p2;
	@%p8 bra 	$L__BB0_4;
	add.s32 	%r47, %r49, %r4;
	mul.wide.s32 	%rd9, %r47, 4;
	add.s64 	%rd10, %rd2, %rd9;
	ld.global.u32 	%r48, [%rd10];
	add.s64 	%rd11, %rd1, %rd9;
	st.global.u32 	[%rd11], %r48;
	bra.uni 	$L__BB0_11;
$L__BB0_4:
	add.s32 	%r6, %r49, %r4;
	mul.wide.s32 	%rd5, %r6, 4;
	add.s64 	%rd6, %rd2, %rd5;
	ld.global.u32 	%r52, [%rd6];
	setp.eq.s32 	%p9, %r52, 0;
	mov.b32 	%r53, 0;
	@%p9 bra 	$L__BB0_7;
	mov.b32 	%r53, 0;
	mov.b32 	%r51, 1;
$L__BB0_6:
	shr.u32 	%r32, %r52, 31;
	add.s32 	%r33, %r52, %r32;
	and.b32  	%r34, %r33, -2;
	sub.s32 	%r35, %r52, %r34;
	mad.lo.s32 	%r53, %r51, %r35, %r53;
	shr.s32 	%r13, %r33, 1;
	mul.lo.s32 	%r51, %r51, 10;
	add.s32 	%r36, %r52, 1;
	setp.lt.u32 	%p10, %r36, 3;
	mov.u32 	%r52, %r13;
	@%p10 bra 	$L__BB0_7;
	bra.uni 	$L__BB0_6;
$L__BB0_7:
	setp.eq.s32 	%p11, %r53, 0;
	mov.b32 	%r57, 0;
	@%p11 bra 	$L__BB0_10;
	mov.b32 	%r55, 1;
	mov.b32 	%r57, 0;
$L__BB0_9:
	mul.hi.s32 	%r40, %r53, 1717986919;
	shr.u32 	%r41, %r40, 31;
	shr.s32 	%r42, %r40, 2;
	add.s32 	%r19, %r42, %r41;
	mul.lo.s32 	%r43, %r19, 10;
	sub.s32 	%r44, %r53, %r43;
	setp.eq.s32 	%p12, %r44, 1;
	selp.b32 	%r45, 0, %r55, %p12;
	add.s32 	%r57, %r45, %r57;
	mul.lo.s32 	%r55, %r55, 10;
	add.s32 	%r46, %r53, 9;
	setp.gt.u32 	%p13, %r46, 18;
	mov.u32 	%r53, %r19;
	@%p13 bra 	$L__BB0_9;
$L__BB0_10:
	add.s64 	%rd8, %rd1, %rd5;
	st.global.u32 	[%rd8], %r57;
$L__BB0_11:
	add.s32 	%r49, %r49, 1;
	setp.ne.s32 	%p14, %r49, %r24;
	@%p14 bra 	$L__BB0_2;
$L__BB0_12:
	ret;

}


// ===== COMPILED SASS (sm_100) =====

	.target	sm_100

	.elftype	@"ET_EXEC"


//--------------------- .note.nv.tkinfo           --------------------------
	.section	.note.nv.tkinfo,"",@"SHT_NOTE"
	.sectionflags	@"SHF_NOTE_NV_TKINFO"
	.tkinfo
        /*0018*/ 	.word	0x00000002
        /*0030*/ 	.string	""
        /*0030*/ 	.string	"ptxas"
        /*0030*/ 	.string	"Cuda compilation tools, release 13.0, V13.0.88"
        /*0030*/ 	.string	"Build cuda_13.0.r13.0/compiler.36424714_0"
        /*0030*/ 	.string	"-arch sm_100 -m 64 "



//--------------------- .note.nv.cuinfo           --------------------------
	.section	.note.nv.cuinfo,"",@"SHT_NOTE"
	.sectionflags	@"SHF_NOTE_NV_CUINFO"
        /*0018*/ 	.short	0x0002
        /*001a*/ 	.short	0x0064
        /*001c*/ 	.short	0x0082
	.zero		2


//--------------------- .nv.info                  --------------------------
	.section	.nv.info,"",@"SHT_CUDA_INFO"
	.align	4


	//----- nvinfo : EIATTR_REGCOUNT
	.align		4
        /*0000*/ 	.byte	0x04, 0x2f
        /*0002*/ 	.short	(.L_1 - .L_0)
	.align		4
.L_0:
        /*0004*/ 	.word	index@(_Z7computePiS_ii)
        /*0008*/ 	.word	0x00000010


	//----- nvinfo : EIATTR_FRAME_SIZE
	.align		4
.L_1:
        /*000c*/ 	.byte	0x04, 0x11
        /*000e*/ 	.short	(.L_3 - .L_2)
	.align		4
.L_2:
        /*0010*/ 	.word	index@(_Z7computePiS_ii)
        /*0014*/ 	.word	0x00000000


	//----- nvinfo : EIATTR_MIN_STACK_SIZE
	.align		4
.L_3:
        /*0018*/ 	.byte	0x04, 0x12
        /*001a*/ 	.short	(.L_5 - .L_4)
	.align		4
.L_4:
        /*001c*/ 	.word	index@(_Z7computePiS_ii)
        /*0020*/ 	.word	0x00000000
.L_5:


//--------------------- .nv.compat                --------------------------
	.section	.nv.compat,"",@"SHT_CUDA_COMPAT_INFO"
	.align	4
        /*0000*/ 	.byte	0x02, 0x09, 0x00, 0x00, 0x02, 0x02, 0x01, 0x00, 0x02, 0x05, 0x05, 0x00, 0x03, 0x07, 0x01, 0x01
        /*0010*/ 	.byte	0x02, 0x03, 0x00, 0x00, 0x02, 0x06, 0x01, 0x00, 0x04, 0x0b, 0x08, 0x00, 0x09, 0x00, 0x00, 0x00
        /*0020*/ 	.byte	0x00, 0x00, 0x00, 0x00


//--------------------- .nv.info._Z7computePiS_ii --------------------------
	.section	.nv.info._Z7computePiS_ii,"",@"SHT_CUDA_INFO"
	.sectionflags	@""
	.align	4


	//----- nvinfo : EIATTR_CUDA_API_VERSION
	.align		4
        /*0000*/ 	.byte	0x04, 0x37
        /*0002*/ 	.short	(.L_7 - .L_6)
.L_6:
        /*0004*/ 	.word	0x00000082


	//----- nvinfo : EIATTR_KPARAM_INFO
	.align		4
.L_7:
        /*0008*/ 	.byte	0x04, 0x17
        /*000a*/ 	.short	(.L_9 - .L_8)
.L_8:
        /*000c*/ 	.word	0x00000000
        /*0010*/ 	.short	0x0003
        /*0012*/ 	.short	0x0014
        /*0014*/ 	.byte	0x00, 0xf0, 0x11, 0x00


	//----- nvinfo : EIATTR_KPARAM_INFO
	.align		4
.L_9:
        /*0018*/ 	.byte	0x04, 0x17
        /*001a*/ 	.short	(.L_11 - .L_10)
.L_10:
        /*001c*/ 	.word	0x00000000
        /*0020*/ 	.short	0x0002
        /*0022*/ 	.short	0x0010
        /*0024*/ 	.byte	0x00, 0xf0, 0x11, 0x00


	//----- nvinfo : EIATTR_KPARAM_INFO
	.align		4
.L_11:
        /*0028*/ 	.byte	0x04, 0x17
        /*002a*/ 	.short	(.L_13 - .L_12)
.L_12:
        /*002c*/ 	.word	0x00000000
        /*0030*/ 	.short	0x0001
        /*0032*/ 	.short	0x0008
        /*0034*/ 	.byte	0x00, 0xf5, 0x21, 0x00


	//----- nvinfo : EIATTR_KPARAM_INFO
	.align		4
.L_13:
        /*0038*/ 	.byte	0x04, 0x17
        /*003a*/ 	.short	(.L_15 - .L_14)
.L_14:
        /*003c*/ 	.word	0x00000000
        /*0040*/ 	.short	0x0000
        /*0042*/ 	.short	0x0000
        /*0044*/ 	.byte	0x00, 0xf5, 0x21, 0x00


	//----- nvinfo : EIATTR_SPARSE_MMA_MASK
	.align		4
.L_15:
        /*0048*/ 	.byte	0x03, 0x50
        /*004a*/ 	.short	0x0000


	//----- nvinfo : EIATTR_MAXREG_COUNT
	.align		4
        /*004c*/ 	.byte	0x03, 0x1b
        /*004e*/ 	.short	0x00ff


	//----- nvinfo : EIATTR_MERCURY_ISA_VERSION
	.align		4
        /*0050*/ 	.byte	0x03, 0x5f
        /*0052*/ 	.short	0x0101


	//----- nvinfo : EIATTR_VRC_CTA_INIT_COUNT
	.align		4
        /*0054*/ 	.byte	0x02, 0x4a
	.zero		1
	.zero		1


	//----- nvinfo : EIATTR_EXIT_INSTR_OFFSETS
	.align		4
        /*0058*/ 	.byte	0x04, 0x1c
        /*005a*/ 	.short	(.L_17 - .L_16)


	//   ....[0]....
.L_16:
        /*005c*/ 	.word	0x00000060


	//   ....[1]....
        /*0060*/ 	.word	0x000004d0


	//----- nvinfo : EIATTR_CRS_STACK_SIZE
	.align		4
.L_17:
        /*0064*/ 	.byte	0x04, 0x1e
        /*0066*/ 	.short	(.L_19 - .L_18)
.L_18:
        /*0068*/ 	.word	0x00000000


	//----- nvinfo : EIATTR_CBANK_PARAM_SIZE
	.align		4
.L_19:
        /*006c*/ 	.byte	0x03, 0x19
        /*006e*/ 	.short	0x0018


	//----- nvinfo : EIATTR_PARAM_CBANK
	.align		4
        /*0070*/ 	.byte	0x04, 0x0a
        /*0072*/ 	.short	(.L_21 - .L_20)
	.align		4
.L_20:
        /*0074*/ 	.word	index@(.nv.constant0._Z7computePiS_ii)
        /*0078*/ 	.short	0x0380
        /*007a*/ 	.short	0x0018


	//----- nvinfo : EIATTR_SW_WAR
	.align		4
.L_21:
        /*007c*/ 	.byte	0x04, 0x36
        /*007e*/ 	.short	(.L_23 - .L_22)
.L_22:
        /*0080*/ 	.word	0x00000008
.L_23:


//--------------------- .nv.callgraph             --------------------------
	.section	.nv.callgraph,"",@"SHT_CUDA_CALLGRAPH"
	.align	4
	.sectionentsize	8
	.align		4
        /*0000*/ 	.word	0x00000000
	.align		4
        /*0004*/ 	.word	0xffffffff
	.align		4
        /*0008*/ 	.word	0x00000000
	.align		4
        /*000c*/ 	.word	0xfffffffe
	.align		4
        /*0010*/ 	.word	0x00000000
	.align		4
        /*0014*/ 	.word	0xfffffffd
	.align		4
        /*0018*/ 	.word	0x00000000
	.align		4
        /*001c*/ 	.word	0xfffffffc


//--------------------- .text._Z7computePiS_ii    --------------------------
	.section	.text._Z7computePiS_ii,"ax",@progbits
	.align	128
        .global         _Z7computePiS_ii
        .type           _Z7computePiS_ii,@function
        .size           _Z7computePiS_ii,(.L_x_11 - _Z7computePiS_ii)
        .other          _Z7computePiS_ii,@"STO_CUDA_ENTRY STV_DEFAULT"
_Z7computePiS_ii:
.text._Z7computePiS_ii:
[----:B------:R-:W-:Y:S08]  /*0000*/  LDC R1, c[0x0][0x37c] ;  /* 0x0000df00ff017b82 */ /* 0x000ff00000000800 */
[----:B------:R-:W0:Y:S01]  /*0010*/  LDC R2, c[0x0][0x394] ;  /* 0x0000e500ff027b82 */ /* 0x000e220000000800 */
[----:B------:R-:W1:Y:S07]  /*0020*/  S2R R0, SR_TID.X ;  /* 0x0000000000007919 */ /* 0x000e6e0000002100 */
[----:B------:R-:W2:Y:S08]  /*0030*/  LDC R3, c[0x0][0x360] ;  /* 0x0000d800ff037b82 */ /* 0x000eb00000000800 */
[----:B------:R-:W3:Y:S01]  /*0040*/  S2UR UR5, SR_CTAID.X ;  /* 0x00000000000579c3 */ /* 0x000ee20000002500 */
[----:B0-----:R-:W-:-:S13]  /*0050*/  ISETP.GE.AND P0, PT, R2, 0x1, PT ;  /* 0x000000010200780c */ /* 0x001fda0003f06270 */
[----:B-123--:R-:W-:Y:S05]  /*0060*/  @!P0 EXIT ;  /* 0x000000000000894d */ /* 0x00efea0003800000 */
[----:B------:R-:W0:Y:S01]  /*0070*/  LDCU UR4, c[0x0][0x390] ;  /* 0x00007200ff0477ac */ /* 0x000e220008000800 */
[----:B------:R-:W-:Y:S02]  /*0080*/  IMAD R0, R3, UR5, R0 ;  /* 0x0000000503007c24 */ /* 0x000fe4000f8e0200 */
[----:B------:R-:W-:Y:S01]  /*0090*/  VIADD R2, R2, 0xffffffff ;  /* 0xffffffff02027836 */ /* 0x000fe20000000000 */
[----:B------:R-:W1:Y:S01]  /*00a0*/  LDCU.64 UR6, c[0x0][0x358] ;  /* 0x00006b00ff0677ac */ /* 0x000e620008000a00 */
[----:B------:R-:W-:Y:S01]  /*00b0*/  IMAD.MOV.U32 R3, RZ, RZ, RZ ;  /* 0x000000ffff037224 */ /* 0x000fe200078e00ff */
[----:B0-----:R-:W-:-:S12]  /*00c0*/  UIADD3 UR4, UPT, UPT, UR4, -0x1, URZ ;  /* 0xffffffff04047890 */ /* 0x001fd8000fffe0ff */
.L_x_9:
[C---:B------:R-:W-:Y:S01]  /*00d0*/  ISETP.NE.AND P0, PT, R3.reuse, R2, PT ;  /* 0x000000020300720c */ /* 0x040fe20003f05270 */
[----:B------:R-:W-:Y:S01]  /*00e0*/  BSSY.RECONVERGENT B0, `(.L_x_0) ;  /* 0x000003b000007945 */ /* 0x000fe20003800200 */
[----:B------:R-:W-:Y:S02]  /*00f0*/  ISETP.NE.AND P1, PT, R0, UR4, PT ;  /* 0x0000000400007c0c */ /* 0x000fe4000bf25270 */
[----:B------:R-:W-:-:S04]  /*0100*/  ISETP.NE.AND P0, PT, R3, RZ, P0 ;  /* 0x000000ff0300720c */ /* 0x000fc80000705270 */
[----:B------:R-:W-:-:S13]  /*0110*/  ISETP.NE.AND P0, PT, R0, RZ, P0 ;  /* 0x000000ff0000720c */ /* 0x000fda0000705270 */
[----:B01----:R-:W-:Y:S05]  /*0120*/  @P0 BRA P1, `(.L_x_1) ;  /* 0x0000000000280947 */ /* 0x003fea0000800000 */
[----:B------:R-:W0:Y:S01]  /*0130*/  LDCU UR5, c[0x0][0x394] ;  /* 0x00007280ff0577ac */ /* 0x000e220008000800 */
[----:B------:R-:W2:Y:S08]  /*0140*/  LDC.64 R6, c[0x0][0x380] ;  /* 0x0000e000ff067b82 */ /* 0x000eb00000000a00 */
[----:B------:R-:W3:Y:S01]  /*0150*/  LDC.64 R8, c[0x0][0x388] ;  /* 0x0000e200ff087b82 */ /* 0x000ee20000000a00 */
[----:B0-----:R-:W-:-:S05]  /*0160*/  MOV R4, UR5 ;  /* 0x0000000500047c02 */ /* 0x001fca0008000f00 */
[----:B------:R-:W-:-:S04]  /*0170*/  IMAD R5, R0, R4, R3 ;  /* 0x0000000400057224 */ /* 0x000fc800078e0203 */
[----:B--2---:R-:W-:-:S06]  /*0180*/  IMAD.WIDE R6, R5, 0x4, R6 ;  /* 0x0000000405067825 */ /* 0x004fcc00078e0206 */
[----:B-1----:R-:W2:Y:S01]  /*0190*/  LDG.E R7, desc[UR6][R6.64] ;  /* 0x0000000606077981 */ /* 0x002ea2000c1e1900 */
[----:B---3--:R-:W-:-:S05]  /*01a0*/  IMAD.WIDE R8, R5, 0x4, R8 ;  /* 0x0000000405087825 */ /* 0x008fca00078e0208 */
[----:B--2---:R0:W-:Y:S01]  /*01b0*/  STG.E desc[UR6][R8.64], R7 ;  /* 0x0000000708007986 */ /* 0x0041e2000c101906 */
[----:B------:R-:W-:Y:S05]  /*01c0*/  BRA `(.L_x_2) ;  /* 0x0000000000b07947 */ /* 0x000fea0003800000 */
.L_x_1:
[----:B------:R-:W0:Y:S01]  /*01d0*/  LDCU UR5, c[0x0][0x394] ;  /* 0x00007280ff0577ac */ /* 0x000e220008000800 */
[----:B------:R-:W2:Y:S08]  /*01e0*/  LDC.64 R8, c[0x0][0x380] ;  /* 0x0000e000ff087b82 */ /* 0x000eb00000000a00 */
[----:B------:R-:W3:Y:S01]  /*01f0*/  LDC.64 R6, c[0x0][0x388] ;  /* 0x0000e200ff067b82 */ /* 0x000ee20000000a00 */
[----:B0-----:R-:W-:-:S04]  /*0200*/  IMAD.U32 R4, RZ, RZ, UR5 ;  /* 0x00000005ff047e24 */ /* 0x001fc8000f8e00ff */
[----:B------:R-:W-:-:S04]  /*0210*/  IMAD R13, R0, R4, R3 ;  /* 0x00000004000d7224 */ /* 0x000fc800078e0203 */
[----:B--2---:R-:W-:-:S06]  /*0220*/  IMAD.WIDE R8, R13, 0x4, R8 ;  /* 0x000000040d087825 */ /* 0x004fcc00078e0208 */
[----:B-1----:R-:W2:Y:S01]  /*0230*/  LDG.E R8, desc[UR6][R8.64] ;  /* 0x0000000608087981 */ /* 0x002ea2000c1e1900 */
[----:B------:R-:W-:Y:S01]  /*0240*/  BSSY.RECONVERGENT B1, `(.L_x_3) ;  /* 0x000000f000017945 */ /* 0x000fe20003800200 */
[----:B------:R-:W-:Y:S01]  /*0250*/  IMAD.MOV.U32 R5, RZ, RZ, RZ ;  /* 0x000000ffff057224 */ /* 0x000fe200078e00ff */
[----:B--2---:R-:W-:-:S13]  /*0260*/  ISETP.NE.AND P0, PT, R8, RZ, PT ;  /* 0x000000ff0800720c */ /* 0x004fda0003f05270 */
[----:B---3--:R-:W-:Y:S05]  /*0270*/  @!P0 BRA `(.L_x_4) ;  /* 0x00000000002c8947 */ /* 0x008fea0003800000 */
[----:B------:R-:W-:Y:S02]  /*0280*/  HFMA2 R5, -RZ, RZ, 0, 0 ;  /* 0x00000000ff057431 */ /* 0x000fe400000001ff */
[----:B------:R-:W-:-:S07]  /*0290*/  IMAD.MOV.U32 R10, RZ, RZ, 0x1 ;  /* 0x00000001ff0a7424 */ /* 0x000fce00078e00ff */
.L_x_5:
[C---:B------:R-:W-:Y:S02]  /*02a0*/  IADD3 R12, PT, PT, R8.reuse, 0x1, RZ ;  /* 0x00000001080c7810 */ /* 0x040fe40007ffe0ff */
[----:B------:R-:W-:Y:S02]  /*02b0*/  LEA.HI R9, R8, R8, RZ, 0x1 ;  /* 0x0000000808097211 */ /* 0x000fe400078f08ff */
[----:B------:R-:W-:Y:S02]  /*02c0*/  ISETP.GE.U32.AND P0, PT, R12, 0x3, PT ;  /* 0x000000030c00780c */ /* 0x000fe40003f06070 */
[----:B------:R-:W-:-:S05]  /*02d0*/  LOP3.LUT R11, R9, 0xfffffffe, RZ, 0xc0, !PT ;  /* 0xfffffffe090b7812 */ /* 0x000fca00078ec0ff */
[----:B------:R-:W-:Y:S01]  /*02e0*/  IMAD.IADD R11, R8, 0x1, -R11 ;  /* 0x00000001080b7824 */ /* 0x000fe200078e0a0b */
[----:B------:R-:W-:-:S03]  /*02f0*/  SHF.R.S32.HI R8, RZ, 0x1, R9 ;  /* 0x00000001ff087819 */ /* 0x000fc60000011409 */
[----:B------:R-:W-:Y:S02]  /*0300*/  IMAD R5, R11, R10, R5 ;  /* 0x0000000a0b057224 */ /* 0x000fe400078e0205 */
[----:B------:R-:W-:Y:S01]  /*0310*/  IMAD R10, R10, 0xa, RZ ;  /* 0x0000000a0a0a7824 */ /* 0x000fe200078e02ff */
[----:B------:R-:W-:Y:S06]  /*0320*/  @P0 BRA `(.L_x_5) ;  /* 0xfffffffc00dc0947 */ /* 0x000fec000383ffff */
.L_x_4:
[----:B------:R-:W-:Y:S05]  /*0330*/  BSYNC.RECONVERGENT B1 ;  /* 0x0000000000017941 */ /* 0x000fea0003800200 */
.L_x_3:
[----:B------:R-:W-:Y:S01]  /*0340*/  ISETP.NE.AND P0, PT, R5, RZ, PT ;  /* 0x000000ff0500720c */ /* 0x000fe20003f05270 */
[----:B------:R-:W-:Y:S01]  /*0350*/  BSSY.RECONVERGENT B1, `(.L_x_6) ;  /* 0x0000012000017945 */ /* 0x000fe20003800200 */
[----:B------:R-:W-:Y:S01]  /*0360*/  IMAD.WIDE R6, R13, 0x4, R6 ;  /* 0x000000040d067825 */ /* 0x000fe200078e0206 */
[----:B------:R-:W-:-:S10]  /*0370*/  MOV R9, RZ ;  /* 0x000000ff00097202 */ /* 0x000fd40000000f00 */
[----:B------:R-:W-:Y:S05]  /*0380*/  @!P0 BRA `(.L_x_7) ;  /* 0x0000000000388947 */ /* 0x000fea0003800000 */
[----:B------:R-:W-:Y:S02]  /*0390*/  HFMA2 R9, -RZ, RZ, 0, 0 ;  /* 0x00000000ff097431 */ /* 0x000fe400000001ff */
[----:B------:R-:W-:-:S07]  /*03a0*/  IMAD.MOV.U32 R12, RZ, RZ, 0x1 ;  /* 0x00000001ff0c7424 */ /* 0x000fce00078e00ff */
.L_x_8:
[----:B------:R-:W-:-:S05]  /*03b0*/  IMAD.HI R8, R5, 0x66666667, RZ ;  /* 0x6666666705087827 */ /* 0x000fca00078e02ff */
[----:B------:R-:W-:-:S04]  /*03c0*/  SHF.R.U32.HI R11, RZ, 0x1f, R8 ;  /* 0x0000001fff0b7819 */ /* 0x000fc80000011608 */
[----:B------:R-:W-:-:S05]  /*03d0*/  LEA.HI.SX32 R8, R8, R11, 0x1e ;  /* 0x0000000b08087211 */ /* 0x000fca00078ff2ff */
[----:B------:R-:W-:Y:S02]  /*03e0*/  IMAD R10, R8, -0xa, R5 ;  /* 0xfffffff6080a7824 */ /* 0x000fe400078e0205 */
[----:B------:R-:W-:-:S03]  /*03f0*/  VIADD R5, R5, 0x9 ;  /* 0x0000000905057836 */ /* 0x000fc60000000000 */
[----:B------:R-:W-:Y:S02]  /*0400*/  ISETP.NE.AND P0, PT, R10, 0x1, PT ;  /* 0x000000010a00780c */ /* 0x000fe40003f05270 */
[----:B------:R-:W-:Y:S02]  /*0410*/  ISETP.GT.U32.AND P1, PT, R5, 0x12, PT ;  /* 0x000000120500780c */ /* 0x000fe40003f24070 */
[C---:B------:R-:W-:Y:S01]  /*0420*/  SEL R10, R12.reuse, RZ, P0 ;  /* 0x000000ff0c0a7207 */ /* 0x040fe20000000000 */
[----:B------:R-:W-:Y:S01]  /*0430*/  IMAD R12, R12, 0xa, RZ ;  /* 0x0000000a0c0c7824 */ /* 0x000fe200078e02ff */
[----:B------:R-:W-:-:S03]  /*0440*/  MOV R5, R8 ;  /* 0x0000000800057202 */ /* 0x000fc60000000f00 */
[----:B------:R-:W-:-:S06]  /*0450*/  IMAD.IADD R9, R10, 0x1, R9 ;  /* 0x000000010a097824 */ /* 0x000fcc00078e0209 */
[----:B------:R-:W-:Y:S05]  /*0460*/  @P1 BRA `(.L_x_8) ;  /* 0xfffffffc00d01947 */ /* 0x000fea000383ffff */
.L_x_7:
[----:B------:R-:W-:Y:S05]  /*0470*/  BSYNC.RECONVERGENT B1 ;  /* 0x0000000000017941 */ /* 0x000fea0003800200 */
.L_x_6:
[----:B------:R1:W-:Y:S02]  /*0480*/  STG.E desc[UR6][R6.64], R9 ;  /* 0x0000000906007986 */ /* 0x0003e4000c101906 */
.L_x_2:
[----:B------:R-:W-:Y:S05]  /*0490*/  BSYNC.RECONVERGENT B0 ;  /* 0x0000000000007941 */ /* 0x000fea0003800200 */
.L_x_0:
[----:B------:R-:W-:-:S04]  /*04a0*/  IADD3 R3, PT, PT, R3, 0x1, RZ ;  /* 0x0000000103037810 */ /* 0x000fc80007ffe0ff */
[----:B------:R-:W-:-:S13]  /*04b0*/  ISETP.NE.AND P0, PT, R3, R4, PT ;  /* 0x000000040300720c */ /* 0x000fda0003f05270 */
[----:B------:R-:W-:Y:S05]  /*04c0*/  @P0 BRA `(.L_x_9) ;  /* 0xfffffffc00000947 */ /* 0x000fea000383ffff */
[----:B------:R-:W-:Y:S05]  /*04d0*/  EXIT ;  /* 0x000000000000794d */ /* 0x000fea0003800000 */
.L_x_10:
[----:B------:R-:W-:-:S00]  /*04e0*/  BRA `(.L_x_10) ;  /* 0xfffffffc00fc7947 */ /* 0x000fc0000383ffff */
[----:B------:R-:W-:-:S00]  /*04f0*/  NOP ;  /* 0x0000000000007918 */ /* 0x000fc00000000000 */
        /* <DEDUP_REMOVED lines=8> */
.L_x_11:


//--------------------- .nv.shared.reserved.0     --------------------------
	.section	.nv.shared.reserved.0,"aw",@nobits
	.weak		__nv_reservedSMEM_offset_0_alias
	.size		__nv_reservedSMEM_offset_0_alias, 0, 64
	.other		__nv_reservedSMEM_offset_0_alias,@"STO_CUDA_RESERVED_SHARED STV_DEFAULT"
__nv_reservedSMEM_offset_0_alias:
	.zero		0
	.zero		64


//--------------------- .nv.constant0._Z7computePiS_ii --------------------------
	.section	.nv.constant0._Z7computePiS_ii,"a",@progbits
	.sectionflags	@""
	.align	4
.nv.constant0._Z7computePiS_ii:
	.zero		920


//--------------------- SYMBOLS --------------------------

	.type		.nv.reservedSmem.offset0,@object
	.size		.nv.reservedSmem.offset0,0x4
